//
// Generated by NVIDIA NVVM Compiler
//
// Compiler Build ID: CL-36424714
// Cuda compilation tools, release 13.0, V13.0.88
// Based on NVVM 20.0.0
//

.version 9.0
.target sm_100
.address_size 64

	// .globl	_Z8simulatefPfS_S_S_Pbi

.visible .entry _Z8simulatefPfS_S_S_Pbi(
	.param .f32 _Z8simulatefPfS_S_S_Pbi_param_0,
	.param .u64 .ptr .align 1 _Z8simulatefPfS_S_S_Pbi_param_1,
	.param .u64 .ptr .align 1 _Z8simulatefPfS_S_S_Pbi_param_2,
	.param .u64 .ptr .align 1 _Z8simulatefPfS_S_S_Pbi_param_3,
	.param .u64 .ptr .align 1 _Z8simulatefPfS_S_S_Pbi_param_4,
	.param .u64 .ptr .align 1 _Z8simulatefPfS_S_S_Pbi_param_5,
	.param .u32 _Z8simulatefPfS_S_S_Pbi_param_6
)
{
	.reg .pred 	%p<27>;
	.reg .b16 	%rs<2>;
	.reg .b32 	%r<53>;
	.reg .b32 	%f<105>;
	.reg .b64 	%rd<73>;

	ld.param.f32 	%f38, [_Z8simulatefPfS_S_S_Pbi_param_0];
	ld.param.u64 	%rd15, [_Z8simulatefPfS_S_S_Pbi_param_1];
	ld.param.u64 	%rd16, [_Z8simulatefPfS_S_S_Pbi_param_2];
	ld.param.u64 	%rd12, [_Z8simulatefPfS_S_S_Pbi_param_3];
	ld.param.u64 	%rd13, [_Z8simulatefPfS_S_S_Pbi_param_4];
	ld.param.u64 	%rd14, [_Z8simulatefPfS_S_S_Pbi_param_5];
	ld.param.u32 	%r14, [_Z8simulatefPfS_S_S_Pbi_param_6];
	cvta.to.global.u64 	%rd1, %rd16;
	cvta.to.global.u64 	%rd2, %rd15;
	mov.u32 	%r15, %ntid.x;
	mov.u32 	%r16, %ctaid.x;
	mov.u32 	%r17, %tid.x;
	mad.lo.s32 	%r18, %r15, %r16, %r17;
	cvt.u64.u32 	%rd3, %r18;
	cvt.s64.s32 	%rd4, %r14;
	setp.ge.u64 	%p1, %rd3, %rd4;
	@%p1 bra 	$L__BB0_44;
	setp.eq.s32 	%p2, %r14, 0;
	mov.f32 	%f84, 0f00000000;
	@%p2 bra 	$L__BB0_42;
	mul.lo.s64 	%rd5, %rd4, %rd3;
	and.b32  	%r1, %r14, 7;
	setp.lt.u32 	%p3, %r14, 8;
	mov.f32 	%f84, 0f00000000;
	mov.b32 	%r51, 0;
	@%p3 bra 	$L__BB0_21;
	cvt.u32.u64 	%r21, %rd3;
	and.b32  	%r51, %r14, -8;
	neg.s32 	%r48, %r21;
	add.s64 	%rd72, %rd1, 16;
	shl.b64 	%rd17, %rd5, 2;
	add.s64 	%rd18, %rd17, %rd2;
	add.s64 	%rd71, %rd18, 16;
	mov.f32 	%f84, 0f00000000;
	mov.b32 	%r49, 0;
$L__BB0_4:
	.pragma "nounroll";
	setp.eq.s32 	%p4, %r48, 0;
	@%p4 bra 	$L__BB0_6;
	ld.global.f32 	%f43, [%rd72+-16];
	ld.global.f32 	%f44, [%rd71+-16];
	fma.rn.f32 	%f84, %f43, %f44, %f84;
$L__BB0_6:
	add.s32 	%r23, %r49, 1;
	setp.eq.s32 	%p5, %r23, %r21;
	@%p5 bra 	$L__BB0_8;
	ld.global.f32 	%f45, [%rd72+-12];
	ld.global.f32 	%f46, [%rd71+-12];
	fma.rn.f32 	%f84, %f45, %f46, %f84;
$L__BB0_8:
	add.s32 	%r25, %r49, 2;
	setp.eq.s32 	%p6, %r25, %r21;
	@%p6 bra 	$L__BB0_10;
	ld.global.f32 	%f47, [%rd72+-8];
	ld.global.f32 	%f48, [%rd71+-8];
	fma.rn.f32 	%f84, %f47, %f48, %f84;
$L__BB0_10:
	add.s32 	%r27, %r49, 3;
	setp.eq.s32 	%p7, %r27, %r21;
	@%p7 bra 	$L__BB0_12;
	ld.global.f32 	%f49, [%rd72+-4];
	ld.global.f32 	%f50, [%rd71+-4];
	fma.rn.f32 	%f84, %f49, %f50, %f84;
$L__BB0_12:
	add.s32 	%r29, %r49, 4;
	setp.eq.s32 	%p8, %r29, %r21;
	@%p8 bra 	$L__BB0_14;
	ld.global.f32 	%f51, [%rd72];
	ld.global.f32 	%f52, [%rd71];
	fma.rn.f32 	%f84, %f51, %f52, %f84;
$L__BB0_14:
	add.s32 	%r31, %r49, 5;
	setp.eq.s32 	%p9, %r31, %r21;
	@%p9 bra 	$L__BB0_16;
	ld.global.f32 	%f53, [%rd72+4];
	ld.global.f32 	%f54, [%rd71+4];
	fma.rn.f32 	%f84, %f53, %f54, %f84;
$L__BB0_16:
	add.s32 	%r33, %r49, 6;
	setp.eq.s32 	%p10, %r33, %r21;
	@%p10 bra 	$L__BB0_18;
	ld.global.f32 	%f55, [%rd72+8];
	ld.global.f32 	%f56, [%rd71+8];
	fma.rn.f32 	%f84, %f55, %f56, %f84;
$L__BB0_18:
	add.s32 	%r35, %r49, 7;
	setp.eq.s32 	%p11, %r35, %r21;
	@%p11 bra 	$L__BB0_20;
	ld.global.f32 	%f57, [%rd72+12];
	ld.global.f32 	%f58, [%rd71+12];
	fma.rn.f32 	%f84, %f57, %f58, %f84;
$L__BB0_20:
	add.s32 	%r49, %r49, 8;
	add.s32 	%r48, %r48, 8;
	add.s64 	%rd72, %rd72, 32;
	add.s64 	%rd71, %rd71, 32;
	setp.ne.s32 	%p12, %r49, %r51;
	@%p12 bra 	$L__BB0_4;
$L__BB0_21:
	setp.eq.s32 	%p13, %r1, 0;
	@%p13 bra 	$L__BB0_42;
	and.b32  	%r9, %r14, 3;
	setp.lt.u32 	%p14, %r1, 4;
	@%p14 bra 	$L__BB0_32;
	cvt.u32.u64 	%r36, %rd3;
	setp.eq.s32 	%p15, %r51, %r36;
	@%p15 bra 	$L__BB0_25;
	cvt.u64.u32 	%rd19, %r51;
	mul.wide.u32 	%rd20, %r51, 4;
	add.s64 	%rd21, %rd1, %rd20;
	ld.global.f32 	%f60, [%rd21];
	add.s64 	%rd22, %rd5, %rd19;
	shl.b64 	%rd23, %rd22, 2;
	add.s64 	%rd24, %rd2, %rd23;
	ld.global.f32 	%f61, [%rd24];
	fma.rn.f32 	%f84, %f60, %f61, %f84;
$L__BB0_25:
	add.s32 	%r38, %r51, 1;
	setp.eq.s32 	%p16, %r38, %r36;
	@%p16 bra 	$L__BB0_27;
	cvt.u64.u32 	%rd25, %r51;
	mul.wide.u32 	%rd26, %r51, 4;
	add.s64 	%rd27, %rd1, %rd26;
	ld.global.f32 	%f62, [%rd27+4];
	add.s64 	%rd28, %rd5, %rd25;
	shl.b64 	%rd29, %rd28, 2;
	add.s64 	%rd30, %rd2, %rd29;
	ld.global.f32 	%f63, [%rd30+4];
	fma.rn.f32 	%f84, %f62, %f63, %f84;
$L__BB0_27:
	add.s32 	%r40, %r51, 2;
	setp.eq.s32 	%p17, %r40, %r36;
	@%p17 bra 	$L__BB0_29;
	cvt.u64.u32 	%rd31, %r51;
	mul.wide.u32 	%rd32, %r51, 4;
	add.s64 	%rd33, %rd1, %rd32;
	ld.global.f32 	%f64, [%rd33+8];
	add.s64 	%rd34, %rd5, %rd31;
	shl.b64 	%rd35, %rd34, 2;
	add.s64 	%rd36, %rd2, %rd35;
	ld.global.f32 	%f65, [%rd36+8];
	fma.rn.f32 	%f84, %f64, %f65, %f84;
$L__BB0_29:
	add.s32 	%r42, %r51, 3;
	setp.eq.s32 	%p18, %r42, %r36;
	@%p18 bra 	$L__BB0_31;
	cvt.u64.u32 	%rd37, %r51;
	mul.wide.u32 	%rd38, %r51, 4;
	add.s64 	%rd39, %rd1, %rd38;
	ld.global.f32 	%f66, [%rd39+12];
	add.s64 	%rd40, %rd5, %rd37;
	shl.b64 	%rd41, %rd40, 2;
	add.s64 	%rd42, %rd2, %rd41;
	ld.global.f32 	%f67, [%rd42+12];
	fma.rn.f32 	%f84, %f66, %f67, %f84;
$L__BB0_31:
	add.s32 	%r51, %r51, 4;
$L__BB0_32:
	setp.eq.s32 	%p19, %r9, 0;
	@%p19 bra 	$L__BB0_42;
	setp.eq.s32 	%p20, %r9, 1;
	@%p20 bra 	$L__BB0_39;
	cvt.u32.u64 	%r43, %rd3;
	setp.eq.s32 	%p21, %r51, %r43;
	@%p21 bra 	$L__BB0_36;
	cvt.u64.u32 	%rd43, %r51;
	mul.wide.u32 	%rd44, %r51, 4;
	add.s64 	%rd45, %rd1, %rd44;
	ld.global.f32 	%f69, [%rd45];
	add.s64 	%rd46, %rd5, %rd43;
	shl.b64 	%rd47, %rd46, 2;
	add.s64 	%rd48, %rd2, %rd47;
	ld.global.f32 	%f70, [%rd48];
	fma.rn.f32 	%f84, %f69, %f70, %f84;
$L__BB0_36:
	add.s32 	%r45, %r51, 1;
	setp.eq.s32 	%p22, %r45, %r43;
	@%p22 bra 	$L__BB0_38;
	cvt.u64.u32 	%rd49, %r51;
	mul.wide.u32 	%rd50, %r51, 4;
	add.s64 	%rd51, %rd1, %rd50;
	ld.global.f32 	%f71, [%rd51+4];
	add.s64 	%rd52, %rd5, %rd49;
	shl.b64 	%rd53, %rd52, 2;
	add.s64 	%rd54, %rd2, %rd53;
	ld.global.f32 	%f72, [%rd54+4];
	fma.rn.f32 	%f84, %f71, %f72, %f84;
$L__BB0_38:
	add.s32 	%r51, %r51, 2;
$L__BB0_39:
	and.b32  	%r46, %r14, 1;
	setp.eq.b32 	%p23, %r46, 1;
	not.pred 	%p24, %p23;
	@%p24 bra 	$L__BB0_42;
	cvt.u32.u64 	%r47, %rd3;
	setp.eq.s32 	%p25, %r51, %r47;
	@%p25 bra 	$L__BB0_42;
	cvt.u64.u32 	%rd55, %r51;
	mul.wide.u32 	%rd56, %r51, 4;
	add.s64 	%rd57, %rd1, %rd56;
	ld.global.f32 	%f73, [%rd57];
	add.s64 	%rd58, %rd5, %rd55;
	shl.b64 	%rd59, %rd58, 2;
	add.s64 	%rd60, %rd2, %rd59;
	ld.global.f32 	%f74, [%rd60];
	fma.rn.f32 	%f84, %f73, %f74, %f84;
$L__BB0_42:
	cvta.to.global.u64 	%rd61, %rd13;
	shl.b64 	%rd62, %rd3, 2;
	add.s64 	%rd63, %rd61, %rd62;
	ld.global.f32 	%f75, [%rd63];
	sub.f32 	%f76, %f75, %f84;
	mad.lo.s64 	%rd64, %rd4, %rd3, %rd3;
	shl.b64 	%rd65, %rd64, 2;
	add.s64 	%rd66, %rd2, %rd65;
	ld.global.f32 	%f77, [%rd66];
	div.rn.f32 	%f78, %f76, %f77;
	cvta.to.global.u64 	%rd67, %rd12;
	add.s64 	%rd68, %rd67, %rd62;
	st.global.f32 	[%rd68], %f78;
	add.s64 	%rd69, %rd1, %rd62;
	ld.global.f32 	%f79, [%rd69];
	sub.f32 	%f80, %f78, %f79;
	div.rn.f32 	%f81, %f80, %f78;
	abs.f32 	%f82, %f81;
	setp.leu.f32 	%p26, %f82, %f38;
	@%p26 bra 	$L__BB0_44;
	cvta.to.global.u64 	%rd70, %rd14;
	mov.b16 	%rs1, 1;
	st.global.u8 	[%rd70], %rs1;
$L__BB0_44:
	ret;

}


// ===== COMPILED SASS (sm_100) =====

	.target	sm_100

	.elftype	@"ET_EXEC"


//--------------------- .note.nv.tkinfo           --------------------------
	.section	.note.nv.tkinfo,"",@"SHT_NOTE"
	.sectionflags	@"SHF_NOTE_NV_TKINFO"
	.tkinfo
        /*0018*/ 	.word	0x00000002
        /*0030*/ 	.string	""
        /*0030*/ 	.string	"ptxas"
        /*0030*/ 	.string	"Cuda compilation tools, release 13.0, V13.0.88"
        /*0030*/ 	.string	"Build cuda_13.0.r13.0/compiler.36424714_0"
        /*0030*/ 	.string	"-arch sm_100 -m 64 "



//--------------------- .note.nv.cuinfo           --------------------------
	.section	.note.nv.cuinfo,"",@"SHT_NOTE"
	.sectionflags	@"SHF_NOTE_NV_CUINFO"
        /*0018*/ 	.short	0x0002
        /*001a*/ 	.short	0x0064
        /*001c*/ 	.short	0x0082
	.zero		2


//--------------------- .nv.info                  --------------------------
	.section	.nv.info,"",@"SHT_CUDA_INFO"
	.align	4


	//----- nvinfo : EIATTR_REGCOUNT
	.align		4
        /*0000*/ 	.byte	0x04, 0x2f
        /*0002*/ 	.short	(.L_1 - .L_0)
	.align		4
.L_0:
        /*0004*/ 	.word	index@(_Z8simulatefPfS_S_S_Pbi)
        /*0008*/ 	.word	0x0000001e


	//----- nvinfo : EIATTR_FRAME_SIZE
	.align		4
.L_1:
        /*000c*/ 	.byte	0x04, 0x11
        /*000e*/ 	.short	(.L_3 - .L_2)
	.align		4
.L_2:
        /*0010*/ 	.word	index@($__internal_0_$__cuda_sm3x_div_rn_noftz_f32_slowpath)
        /*0014*/ 	.word	0x00000000


	//----- nvinfo : EIATTR_FRAME_SIZE
	.align		4
.L_3:
        /*0018*/ 	.byte	0x04, 0x11
        /*001a*/ 	.short	(.L_5 - .L_4)
	.align		4
.L_4:
        /*001c*/ 	.word	index@(_Z8simulatefPfS_S_S_Pbi)
        /*0020*/ 	.word	0x00000000


	//----- nvinfo : EIATTR_MIN_STACK_SIZE
	.align		4
.L_5:
        /*0024*/ 	.byte	0x04, 0x12
        /*0026*/ 	.short	(.L_7 - .L_6)
	.align		4
.L_6:
        /*0028*/ 	.word	index@(_Z8simulatefPfS_S_S_Pbi)
        /*002c*/ 	.word	0x00000000
.L_7:


//--------------------- .nv.compat                --------------------------
	.section	.nv.compat,"",@"SHT_CUDA_COMPAT_INFO"
	.align	4
        /*0000*/ 	.byte	0x02, 0x09, 0x00, 0x00, 0x02, 0x02, 0x01, 0x00, 0x02, 0x05, 0x05, 0x00, 0x03, 0x07, 0x01, 0x01
        /*0010*/ 	.byte	0x02, 0x03, 0x00, 0x00, 0x02, 0x06, 0x01, 0x00, 0x04, 0x0b, 0x08, 0x00, 0x01, 0x00, 0x00, 0x00
        /*0020*/ 	.byte	0x00, 0x00, 0x00, 0x00


//--------------------- .nv.info._Z8simulatefPfS_S_S_Pbi --------------------------
	.section	.nv.info._Z8simulatefPfS_S_S_Pbi,"",@"SHT_CUDA_INFO"
	.sectionflags	@""
	.align	4


	//----- nvinfo : EIATTR_CUDA_API_VERSION
	.align		4
        /*0000*/ 	.byte	0x04, 0x37
        /*0002*/ 	.short	(.L_9 - .L_8)
.L_8:
        /*0004*/ 	.word	0x00000082


	//----- nvinfo : EIATTR_KPARAM_INFO
	.align		4
.L_9:
        /*0008*/ 	.byte	0x04, 0x17
        /*000a*/ 	.short	(.L_11 - .L_10)
.L_10:
        /*000c*/ 	.word	0x00000000
        /*0010*/ 	.short	0x0006
        /*0012*/ 	.short	0x0030
        /*0014*/ 	.byte	0x00, 0xf0, 0x11, 0x00


	//----- nvinfo : EIATTR_KPARAM_INFO
	.align		4
.L_11:
        /*0018*/ 	.byte	0x04, 0x17
        /*001a*/ 	.short	(.L_13 - .L_12)
.L_12:
        /*001c*/ 	.word	0x00000000
        /*0020*/ 	.short	0x0005
        /*0022*/ 	.short	0x0028
        /*0024*/ 	.byte	0x00, 0xf5, 0x21, 0x00


	//----- nvinfo : EIATTR_KPARAM_INFO
	.align		4
.L_13:
        /*0028*/ 	.byte	0x04, 0x17
        /*002a*/ 	.short	(.L_15 - .L_14)
.L_14:
        /*002c*/ 	.word	0x00000000
        /*0030*/ 	.short	0x0004
        /*0032*/ 	.short	0x0020
        /*0034*/ 	.byte	0x00, 0xf5, 0x21, 0x00


	//----- nvinfo : EIATTR_KPARAM_INFO
	.align		4
.L_15:
        /*0038*/ 	.byte	0x04, 0x17
        /*003a*/ 	.short	(.L_17 - .L_16)
.L_16:
        /*003c*/ 	.word	0x00000000
        /*0040*/ 	.short	0x0003
        /*0042*/ 	.short	0x0018
        /*0044*/ 	.byte	0x00, 0xf5, 0x21, 0x00


	//----- nvinfo : EIATTR_KPARAM_INFO
	.align		4
.L_17:
        /*0048*/ 	.byte	0x04, 0x17
        /*004a*/ 	.short	(.L_19 - .L_18)
.L_18:
        /*004c*/ 	.word	0x00000000
        /*0050*/ 	.short	0x0002
        /*0052*/ 	.short	0x0010
        /*0054*/ 	.byte	0x00, 0xf5, 0x21, 0x00


	//----- nvinfo : EIATTR_KPARAM_INFO
	.align		4
.L_19:
        /*0058*/ 	.byte	0x04, 0x17
        /*005a*/ 	.short	(.L_21 - .L_20)
.L_20:
        /*005c*/ 	.word	0x00000000
        /*0060*/ 	.short	0x0001
        /*0062*/ 	.short	0x0008
        /*0064*/ 	.byte	0x00, 0xf5, 0x21, 0x00


	//----- nvinfo : EIATTR_KPARAM_INFO
	.align		4
.L_21:
        /*0068*/ 	.byte	0x04, 0x17
        /*006a*/ 	.short	(.L_23 - .L_22)
.L_22:
        /*006c*/ 	.word	0x00000000
        /*0070*/ 	.short	0x0000
        /*0072*/ 	.short	0x0000
        /*0074*/ 	.byte	0x00, 0xf0, 0x11, 0x00


	//----- nvinfo : EIATTR_SPARSE_MMA_MASK
	.align		4
.L_23:
        /*0078*/ 	.byte	0x03, 0x50
        /*007a*/ 	.short	0x0000


	//----- nvinfo : EIATTR_MAXREG_COUNT
	.align		4
        /*007c*/ 	.byte	0x03, 0x1b
        /*007e*/ 	.short	0x00ff


	//----- nvinfo : EIATTR_MERCURY_ISA_VERSION
	.align		4
        /*0080*/ 	.byte	0x03, 0x5f
        /*0082*/ 	.short	0x0101


	//----- nvinfo : EIATTR_VRC_CTA_INIT_COUNT
	.align		4
        /*0084*/ 	.byte	0x02, 0x4a
	.zero		1
	.zero		1


	//----- nvinfo : EIATTR_EXIT_INSTR_OFFSETS
	.align		4
        /*0088*/ 	.byte	0x04, 0x1c
        /*008a*/ 	.short	(.L_25 - .L_24)


	//   ....[0]....
.L_24:
        /*008c*/ 	.word	0x00000090


	//   ....[1]....
        /*0090*/ 	.word	0x00000ed0


	//   ....[2]....
        /*0094*/ 	.word	0x00000f10


	//----- nvinfo : EIATTR_CRS_STACK_SIZE
	.align		4
.L_25:
        /*0098*/ 	.byte	0x04, 0x1e
        /*009a*/ 	.short	(.L_27 - .L_26)
.L_26:
        /*009c*/ 	.word	0x00000000


	//----- nvinfo : EIATTR_CBANK_PARAM_SIZE
	.align		4
.L_27:
        /*00a0*/ 	.byte	0x03, 0x19
        /*00a2*/ 	.short	0x0034


	//----- nvinfo : EIATTR_PARAM_CBANK
	.align		4
        /*00a4*/ 	.byte	0x04, 0x0a
        /*00a6*/ 	.short	(.L_29 - .L_28)
	.align		4
.L_28:
        /*00a8*/ 	.word	index@(.nv.constant0._Z8simulatefPfS_S_S_Pbi)
        /*00ac*/ 	.short	0x0380
        /*00ae*/ 	.short	0x0034


	//----- nvinfo : EIATTR_SW_WAR
	.align		4
.L_29:
        /*00b0*/ 	.byte	0x04, 0x36
        /*00b2*/ 	.short	(.L_31 - .L_30)
.L_30:
        /*00b4*/ 	.word	0x00000008
.L_31:


//--------------------- .nv.callgraph             --------------------------
	.section	.nv.callgraph,"",@"SHT_CUDA_CALLGRAPH"
	.align	4
	.sectionentsize	8
	.align		4
        /*0000*/ 	.word	0x00000000
	.align		4
        /*0004*/ 	.word	0xffffffff
	.align		4
        /*0008*/ 	.word	0x00000000
	.align		4
        /*000c*/ 	.word	0xfffffffe
	.align		4
        /*0010*/ 	.word	0x00000000
	.align		4
        /*0014*/ 	.word	0xfffffffd
	.align		4
        /*0018*/ 	.word	0x00000000
	.align		4
        /*001c*/ 	.word	0xfffffffc


//--------------------- .text._Z8simulatefPfS_S_S_Pbi --------------------------
	.section	.text._Z8simulatefPfS_S_S_Pbi,"ax",@progbits
	.align	128
        .global         _Z8simulatefPfS_S_S_Pbi
        .type           _Z8simulatefPfS_S_S_Pbi,@function
        .size           _Z8simulatefPfS_S_S_Pbi,(.L_x_22 - _Z8simulatefPfS_S_S_Pbi)
        .other          _Z8simulatefPfS_S_S_Pbi,@"STO_CUDA_ENTRY STV_DEFAULT"
_Z8simulatefPfS_S_S_Pbi:
.text._Z8simulatefPfS_S_S_Pbi:
[----:B------:R-:W-:Y:S01]  /*0000*/  LDC R1, c[0x0][0x37c] ;  /* 0x0000df00ff017b82 */ /* 0x000fe20000000800 */
[----:B------:R-:W0:Y:S01]  /*0010*/  S2R R6, SR_CTAID.X ;  /* 0x0000000000067919 */ /* 0x000e220000002500 */
[----:B------:R-:W0:Y:S01]  /*0020*/  LDCU UR5, c[0x0][0x360] ;  /* 0x00006c00ff0577ac */ /* 0x000e220008000800 */
[----:B------:R-:W0:Y:S01]  /*0030*/  S2R R7, SR_TID.X ;  /* 0x0000000000077919 */ /* 0x000e220000002100 */
[----:B------:R-:W1:Y:S02]  /*0040*/  LDCU UR4, c[0x0][0x3b0] ;  /* 0x00007600ff0477ac */ /* 0x000e640008000800 */
[----:B-1----:R-:W-:Y:S01]  /*0050*/  USHF.R.S32.HI UR9, URZ, 0x1f, UR4 ;  /* 0x0000001fff097899 */ /* 0x002fe20008011404 */
[----:B0-----:R-:W-:-:S05]  /*0060*/  IMAD R6, R6, UR5, R7 ;  /* 0x0000000506067c24 */ /* 0x001fca000f8e0207 */
[----:B------:R-:W-:-:S04]  /*0070*/  ISETP.GE.U32.AND P0, PT, R6, UR4, PT ;  /* 0x0000000406007c0c */ /* 0x000fc8000bf06070 */
[----:B------:R-:W-:-:S13]  /*0080*/  ISETP.GE.U32.AND.EX P0, PT, RZ, UR9, PT, P0 ;  /* 0x00000009ff007c0c */ /* 0x000fda000bf06100 */
[----:B------:R-:W-:Y:S05]  /*0090*/  @P0 EXIT ;  /* 0x000000000000094d */ /* 0x000fea0003800000 */
[----:B------:R-:W-:Y:S01]  /*00a0*/  UISETP.NE.AND UP0, UPT, UR4, URZ, UPT ;  /* 0x000000ff0400728c */ /* 0x000fe2000bf05270 */
[----:B------:R-:W-:Y:S01]  /*00b0*/  IMAD.MOV.U32 R0, RZ, RZ, RZ ;  /* 0x000000ffff007224 */ /* 0x000fe200078e00ff */
[----:B------:R-:W0:Y:S07]  /*00c0*/  LDCU.64 UR10, c[0x0][0x358] ;  /* 0x00006b00ff0a77ac */ /* 0x000e2e0008000a00 */
[----:B------:R-:W-:Y:S05]  /*00d0*/  BRA.U !UP0, `(.L_x_0) ;  /* 0x0000000908a87547 */ /* 0x000fea000b800000 */
[----:B------:R-:W-:Y:S01]  /*00e0*/  UISETP.GE.U32.AND UP1, UPT, UR4, 0x8, UPT ;  /* 0x000000080400788c */ /* 0x000fe2000bf26070 */
[C---:B------:R-:W-:Y:S01]  /*00f0*/  IMAD R3, R6.reuse, UR9, RZ ;  /* 0x0000000906037c24 */ /* 0x040fe2000f8e02ff */
[----:B------:R-:W-:Y:S02]  /*0100*/  ULOP3.LUT UR8, UR4, 0x7, URZ, 0xc0, !UPT ;  /* 0x0000000704087892 */ /* 0x000fe4000f8ec0ff */
[----:B------:R-:W-:Y:S02]  /*0110*/  IMAD.WIDE.U32 R4, R6, UR4, RZ ;  /* 0x0000000406047c25 */ /* 0x000fe4000f8e00ff */
[----:B------:R-:W-:Y:S02]  /*0120*/  UISETP.NE.AND UP0, UPT, UR8, URZ, UPT ;  /* 0x000000ff0800728c */ /* 0x000fe4000bf05270 */
[----:B------:R-:W-:Y:S02]  /*0130*/  IMAD.MOV.U32 R0, RZ, RZ, RZ ;  /* 0x000000ffff007224 */ /* 0x000fe400078e00ff */
[----:B------:R-:W-:-:S02]  /*0140*/  IMAD.MOV.U32 R25, RZ, RZ, RZ ;  /* 0x000000ffff197224 */ /* 0x000fc400078e00ff */
[----:B------:R-:W-:Y:S01]  /*0150*/  IMAD.IADD R2, R5, 0x1, R3 ;  /* 0x0000000105027824 */ /* 0x000fe200078e0203 */
[----:B------:R-:W-:Y:S06]  /*0160*/  BRA.U !UP1, `(.L_x_1) ;  /* 0x0000000509007547 */ /* 0x000fec000b800000 */
[----:B------:R-:W1:Y:S01]  /*0170*/  LDCU.64 UR6, c[0x0][0x390] ;  /* 0x00007200ff0677ac */ /* 0x000e620008000a00 */
[----:B------:R-:W-:Y:S02]  /*0180*/  IMAD.MOV R26, RZ, RZ, -R6 ;  /* 0x000000ffff1a7224 */ /* 0x000fe400078e0a06 */
[----:B------:R-:W-:Y:S01]  /*0190*/  IMAD.MOV.U32 R0, RZ, RZ, RZ ;  /* 0x000000ffff007224 */ /* 0x000fe200078e00ff */
[----:B------:R-:W2:Y:S01]  /*01a0*/  LDCU.64 UR12, c[0x0][0x388] ;  /* 0x00007100ff0c77ac */ /* 0x000ea20008000a00 */
[----:B------:R-:W-:-:S06]  /*01b0*/  ULOP3.LUT UR4, UR4, 0xfffffff8, URZ, 0xc0, !UPT ;  /* 0xfffffff804047892 */ /* 0x000fcc000f8ec0ff */
[----:B------:R-:W-:Y:S01]  /*01c0*/  IMAD.U32 R25, RZ, RZ, UR4 ;  /* 0x00000004ff197e24 */ /* 0x000fe2000f8e00ff */
[----:B------:R-:W-:Y:S01]  /*01d0*/  UMOV UR4, URZ ;  /* 0x000000ff00047c82 */ /* 0x000fe20008000000 */
[----:B-1----:R-:W-:Y:S01]  /*01e0*/  UIADD3 UR5, UP1, UPT, UR6, 0x10, URZ ;  /* 0x0000001006057890 */ /* 0x002fe2000ff3e0ff */
[----:B--2---:R-:W-:-:S03]  /*01f0*/  LEA R13, P0, R4, UR12, 0x2 ;  /* 0x0000000c040d7c11 */ /* 0x004fc6000f8010ff */
[----:B------:R-:W-:Y:S02]  /*0200*/  UIADD3.X UR6, UPT, UPT, URZ, UR7, URZ, UP1, !UPT ;  /* 0x00000007ff067290 */ /* 0x000fe40008ffe4ff */
[----:B------:R-:W-:Y:S01]  /*0210*/  IMAD.U32 R14, RZ, RZ, UR5 ;  /* 0x00000005ff0e7e24 */ /* 0x000fe2000f8e00ff */
[----:B------:R-:W-:Y:S02]  /*0220*/  LEA.HI.X R9, R4, UR13, R2, 0x2, P0 ;  /* 0x0000000d04097c11 */ /* 0x000fe400080f1402 */
[----:B------:R-:W-:Y:S01]  /*0230*/  IADD3 R13, P0, PT, R13, 0x10, RZ ;  /* 0x000000100d0d7810 */ /* 0x000fe20007f1e0ff */
[----:B------:R-:W-:-:S04]  /*0240*/  IMAD.U32 R11, RZ, RZ, UR6 ;  /* 0x00000006ff0b7e24 */ /* 0x000fc8000f8e00ff */
[----:B------:R-:W-:-:S08]  /*0250*/  IMAD.X R9, RZ, RZ, R9, P0 ;  /* 0x000000ffff097224 */ /* 0x000fd000000e0609 */
.L_x_2:
[----:B------:R-:W-:Y:S01]  /*0260*/  ISETP.NE.AND P6, PT, R26, RZ, PT ;  /* 0x000000ff1a00720c */ /* 0x000fe20003fc5270 */
[----:B------:R-:W-:Y:S02]  /*0270*/  IMAD.MOV.U32 R10, RZ, RZ, R14 ;  /* 0x000000ffff0a7224 */ /* 0x000fe400078e000e */
[----:B------:R-:W-:-:S10]  /*0280*/  IMAD.MOV.U32 R8, RZ, RZ, R13 ;  /* 0x000000ffff087224 */ /* 0x000fd400078e000d */
[----:B0-----:R-:W2:Y:S04]  /*0290*/  @P6 LDG.E R3, desc[UR10][R10.64+-0x10] ;  /* 0xfffff00a0a036981 */ /* 0x001ea8000c1e1900 */
[----:B------:R-:W2:Y:S01]  /*02a0*/  @P6 LDG.E R12, desc[UR10][R8.64+-0x10] ;  /* 0xfffff00a080c6981 */ /* 0x000ea2000c1e1900 */
[----:B------:R-:W-:Y:S02]  /*02b0*/  UIADD3 UR5, UPT, UPT, UR4, 0x1, URZ ;  /* 0x0000000104057890 */ /* 0x000fe4000fffe0ff */
[----:B------:R-:W-:Y:S02]  /*02c0*/  UIADD3 UR6, UPT, UPT, UR4, 0x2, URZ ;  /* 0x0000000204067890 */ /* 0x000fe4000fffe0ff */
[----:B------:R-:W-:Y:S02]  /*02d0*/  UIADD3 UR7, UPT, UPT, UR4, 0x6, URZ ;  /* 0x0000000604077890 */ /* 0x000fe4000fffe0ff */
[C---:B------:R-:W-:Y:S01]  /*02e0*/  ISETP.NE.AND P0, PT, R6.reuse, UR5, PT ;  /* 0x0000000506007c0c */ /* 0x040fe2000bf05270 */
[----:B------:R-:W-:Y:S01]  /*02f0*/  UIADD3 UR5, UPT, UPT, UR4, 0x3, URZ ;  /* 0x0000000304057890 */ /* 0x000fe2000fffe0ff */
[----:B------:R-:W-:Y:S01]  /*0300*/  ISETP.NE.AND P1, PT, R6, UR6, PT ;  /* 0x0000000606007c0c */ /* 0x000fe2000bf25270 */
[----:B------:R-:W-:-:S04]  /*0310*/  UIADD3 UR6, UPT, UPT, UR4, 0x4, URZ ;  /* 0x0000000404067890 */ /* 0x000fc8000fffe0ff */
[C---:B------:R-:W-:Y:S01]  /*0320*/  ISETP.NE.AND P2, PT, R6.reuse, UR5, PT ;  /* 0x0000000506007c0c */ /* 0x040fe2000bf45270 */
[----:B------:R-:W-:Y:S01]  /*0330*/  UIADD3 UR5, UPT, UPT, UR4, 0x5, URZ ;  /* 0x0000000504057890 */ /* 0x000fe2000fffe0ff */
[----:B------:R-:W-:-:S04]  /*0340*/  ISETP.NE.AND P3, PT, R6, UR6, PT ;  /* 0x0000000606007c0c */ /* 0x000fc8000bf65270 */
[----:B------:R-:W3:Y:S01]  /*0350*/  @P0 LDG.E R13, desc[UR10][R10.64+-0xc] ;  /* 0xfffff40a0a0d0981 */ /* 0x000ee2000c1e1900 */
[----:B------:R-:W-:-:S03]  /*0360*/  ISETP.NE.AND P4, PT, R6, UR5, PT ;  /* 0x0000000506007c0c */ /* 0x000fc6000bf85270 */
[----:B------:R-:W3:Y:S01]  /*0370*/  @P0 LDG.E R14, desc[UR10][R8.64+-0xc] ;  /* 0xfffff40a080e0981 */ /* 0x000ee2000c1e1900 */
[----:B------:R-:W-:-:S03]  /*0380*/  UIADD3 UR6, UPT, UPT, UR4, 0x7, URZ ;  /* 0x0000000704067890 */ /* 0x000fc6000fffe0ff */
[----:B------:R-:W4:Y:S01]  /*0390*/  @P1 LDG.E R15, desc[UR10][R10.64+-0x8] ;  /* 0xfffff80a0a0f1981 */ /* 0x000f22000c1e1900 */
[----:B------:R-:W-:-:S03]  /*03a0*/  ISETP.NE.AND P5, PT, R6, UR7, PT ;  /* 0x0000000706007c0c */ /* 0x000fc6000bfa5270 */
[----:B------:R-:W4:Y:S04]  /*03b0*/  @P1 LDG.E R16, desc[UR10][R8.64+-0x8] ;  /* 0xfffff80a08101981 */ /* 0x000f28000c1e1900 */
[----:B------:R-:W5:Y:S04]  /*03c0*/  @P2 LDG.E R17, desc[UR10][R10.64+-0x4] ;  /* 0xfffffc0a0a112981 */ /* 0x000f68000c1e1900 */
[----:B------:R-:W5:Y:S04]  /*03d0*/  @P2 LDG.E R18, desc[UR10][R8.64+-0x4] ;  /* 0xfffffc0a08122981 */ /* 0x000f68000c1e1900 */
[----:B------:R-:W5:Y:S04]  /*03e0*/  @P3 LDG.E R19, desc[UR10][R10.64] ;  /* 0x0000000a0a133981 */ /* 0x000f68000c1e1900 */
[----:B------:R-:W5:Y:S04]  /*03f0*/  @P3 LDG.E R20, desc[UR10][R8.64] ;  /* 0x0000000a08143981 */ /* 0x000f68000c1e1900 */
[----:B------:R-:W5:Y:S04]  /*0400*/  @P4 LDG.E R21, desc[UR10][R10.64+0x4] ;  /* 0x0000040a0a154981 */ /* 0x000f68000c1e1900 */
[----:B------:R-:W5:Y:S04]  /*0410*/  @P4 LDG.E R22, desc[UR10][R8.64+0x4] ;  /* 0x0000040a08164981 */ /* 0x000f68000c1e1900 */
[----:B------:R-:W5:Y:S04]  /*0420*/  @P5 LDG.E R23, desc[UR10][R10.64+0x8] ;  /* 0x0000080a0a175981 */ /* 0x000f68000c1e1900 */
[----:B------:R-:W5:Y:S01]  /*0430*/  @P5 LDG.E R24, desc[UR10][R8.64+0x8] ;  /* 0x0000080a08185981 */ /* 0x000f62000c1e1900 */
[----:B--2---:R-:W-:Y:S01]  /*0440*/  @P6 FFMA R0, R3, R12, R0 ;  /* 0x0000000c03006223 */ /* 0x004fe20000000000 */
[----:B------:R-:W-:-:S13]  /*0450*/  ISETP.NE.AND P6, PT, R6, UR6, PT ;  /* 0x0000000606007c0c */ /* 0x000fda000bfc5270 */
[----:B------:R0:W2:Y:S04]  /*0460*/  @P6 LDG.E R3, desc[UR10][R10.64+0xc] ;  /* 0x00000c0a0a036981 */ /* 0x0000a8000c1e1900 */
[----:B------:R1:W2:Y:S01]  /*0470*/  @P6 LDG.E R12, desc[UR10][R8.64+0xc] ;  /* 0x00000c0a080c6981 */ /* 0x0002a2000c1e1900 */
[----:B------:R-:W-:Y:S01]  /*0480*/  UIADD3 UR4, UPT, UPT, UR4, 0x8, URZ ;  /* 0x0000000804047890 */ /* 0x000fe2000fffe0ff */
[----:B---3--:R-:W-:-:S05]  /*0490*/  @P0 FFMA R0, R13, R14, R0 ;  /* 0x0000000e0d000223 */ /* 0x008fca0000000000 */
[----:B------:R-:W-:Y:S01]  /*04a0*/  ISETP.NE.AND P0, PT, R25, UR4, PT ;  /* 0x0000000419007c0c */ /* 0x000fe2000bf05270 */
[----:B----4-:R-:W-:-:S04]  /*04b0*/  @P1 FFMA R0, R15, R16, R0 ;  /* 0x000000100f001223 */ /* 0x010fc80000000000 */
[----:B-----5:R-:W-:Y:S01]  /*04c0*/  @P2 FFMA R0, R17, R18, R0 ;  /* 0x0000001211002223 */ /* 0x020fe20000000000 */
[----:B------:R-:W-:-:S03]  /*04d0*/  IADD3 R14, P1, PT, R10, 0x20, RZ ;  /* 0x000000200a0e7810 */ /* 0x000fc60007f3e0ff */
[----:B------:R-:W-:Y:S01]  /*04e0*/  @P3 FFMA R0, R19, R20, R0 ;  /* 0x0000001413003223 */ /* 0x000fe20000000000 */
[----:B------:R-:W-:-:S03]  /*04f0*/  IADD3 R13, P2, PT, R8, 0x20, RZ ;  /* 0x00000020080d7810 */ /* 0x000fc60007f5e0ff */
[----:B------:R-:W-:Y:S01]  /*0500*/  @P4 FFMA R0, R21, R22, R0 ;  /* 0x0000001615004223 */ /* 0x000fe20000000000 */
[----:B0-----:R-:W-:Y:S02]  /*0510*/  IMAD.X R11, RZ, RZ, R11, P1 ;  /* 0x000000ffff0b7224 */ /* 0x001fe400008e060b */
[----:B-1----:R-:W-:Y:S02]  /*0520*/  IMAD.X R9, RZ, RZ, R9, P2 ;  /* 0x000000ffff097224 */ /* 0x002fe400010e0609 */
[----:B------:R-:W-:Y:S01]  /*0530*/  @P5 FFMA R0, R23, R24, R0 ;  /* 0x0000001817005223 */ /* 0x000fe20000000000 */
[----:B------:R-:W-:-:S03]  /*0540*/  VIADD R26, R26, 0x8 ;  /* 0x000000081a1a7836 */ /* 0x000fc60000000000 */
[----:B--2---:R-:W-:Y:S01]  /*0550*/  @P6 FFMA R0, R3, R12, R0 ;  /* 0x0000000c03006223 */ /* 0x004fe20000000000 */
[----:B------:R-:W-:Y:S06]  /*0560*/  @P0 BRA `(.L_x_2) ;  /* 0xfffffffc003c0947 */ /* 0x000fec000383ffff */
.L_x_1:
[----:B------:R-:W-:Y:S05]  /*0570*/  BRA.U !UP0, `(.L_x_0) ;  /* 0x0000000508807547 */ /* 0x000fea000b800000 */
[----:B------:R-:W1:Y:S01]  /*0580*/  LDC R3, c[0x0][0x3b0] ;  /* 0x0000ec00ff037b82 */ /* 0x000e620000000800 */
[----:B------:R-:W-:Y:S01]  /*0590*/  UISETP.GE.U32.AND UP0, UPT, UR8, 0x4, UPT ;  /* 0x000000040800788c */ /* 0x000fe2000bf06070 */
[----:B-1----:R-:W-:-:S04]  /*05a0*/  LOP3.LUT R24, R3, 0x3, RZ, 0xc0, !PT ;  /* 0x0000000303187812 */ /* 0x002fc800078ec0ff */
[----:B------:R-:W-:-:S04]  /*05b0*/  ISETP.NE.AND P0, PT, R24, RZ, PT ;  /* 0x000000ff1800720c */ /* 0x000fc80003f05270 */
[----:B------:R-:W-:Y:S09]  /*05c0*/  BRA.U !UP0, `(.L_x_3) ;  /* 0x0000000108c07547 */ /* 0x000ff2000b800000 */
[C---:B------:R-:W-:Y:S01]  /*05d0*/  ISETP.NE.AND P4, PT, R25.reuse, R6, PT ;  /* 0x000000061900720c */ /* 0x040fe20003f85270 */
[----:B------:R-:W-:-:S05]  /*05e0*/  VIADD R9, R25, 0x1 ;  /* 0x0000000119097836 */ /* 0x000fca0000000000 */
[----:B------:R-:W-:Y:S01]  /*05f0*/  ISETP.NE.AND P3, PT, R9, R6, PT ;  /* 0x000000060900720c */ /* 0x000fe20003f65270 */
[----:B------:R-:W-:-:S05]  /*0600*/  VIADD R9, R25, 0x2 ;  /* 0x0000000219097836 */ /* 0x000fca0000000000 */
[----:B------:R-:W-:Y:S01]  /*0610*/  ISETP.NE.AND P2, PT, R9, R6, PT ;  /* 0x000000060900720c */ /* 0x000fe20003f45270 */
[----:B------:R-:W1:Y:S01]  /*0620*/  @P4 LDC.64 R12, c[0x0][0x388] ;  /* 0x0000e200ff0c4b82 */ /* 0x000e620000000a00 */
[C---:B------:R-:W-:Y:S01]  /*0630*/  VIADD R9, R25.reuse, 0x3 ;  /* 0x0000000319097836 */ /* 0x040fe20000000000 */
[----:B------:R-:W-:-:S04]  /*0640*/  @P4 IADD3 R14, P5, PT, R25, R4, RZ ;  /* 0x00000004190e4210 */ /* 0x000fc80007fbe0ff */
[----:B------:R-:W-:Y:S01]  /*0650*/  ISETP.NE.AND P1, PT, R9, R6, PT ;  /* 0x000000060900720c */ /* 0x000fe20003f25270 */
[----:B------:R-:W-:Y:S01]  /*0660*/  @P4 IMAD.X R15, RZ, RZ, R2, P5 ;  /* 0x000000ffff0f4224 */ /* 0x000fe200028e0602 */
[----:B------:R-:W2:Y:S01]  /*0670*/  @P3 LDC.64 R18, c[0x0][0x388] ;  /* 0x0000e200ff123b82 */ /* 0x000ea20000000a00 */
[----:B------:R-:W-:-:S05]  /*0680*/  @P3 IADD3 R22, P6, PT, R25, R4, RZ ;  /* 0x0000000419163210 */ /* 0x000fca0007fde0ff */
[----:B------:R-:W-:Y:S02]  /*0690*/  @P3 IMAD.X R23, RZ, RZ, R2, P6 ;  /* 0x000000ffff173224 */ /* 0x000fe400030e0602 */
[----:B------:R-:W3:Y:S01]  /*06a0*/  @P2 LDC.64 R8, c[0x0][0x388] ;  /* 0x0000e200ff082b82 */ /* 0x000ee20000000a00 */
[----:B-1----:R-:W-:-:S07]  /*06b0*/  @P4 LEA R12, P5, R14, R12, 0x2 ;  /* 0x0000000c0e0c4211 */ /* 0x002fce00078a10ff */
[----:B------:R-:W1:Y:S01]  /*06c0*/  @P4 LDC.64 R10, c[0x0][0x390] ;  /* 0x0000e400ff0a4b82 */ /* 0x000e620000000a00 */
[----:B------:R-:W-:Y:S02]  /*06d0*/  @P4 LEA.HI.X R13, R14, R13, R15, 0x2, P5 ;  /* 0x0000000d0e0d4211 */ /* 0x000fe400028f140f */
[----:B--2---:R-:W-:-:S05]  /*06e0*/  @P3 LEA R18, P5, R22, R18, 0x2 ;  /* 0x0000001216123211 */ /* 0x004fca00078a10ff */
[----:B------:R-:W2:Y:S01]  /*06f0*/  @P3 LDC.64 R14, c[0x0][0x390] ;  /* 0x0000e400ff0e3b82 */ /* 0x000ea20000000a00 */
[----:B0-----:R-:W4:Y:S01]  /*0700*/  @P4 LDG.E R13, desc[UR10][R12.64] ;  /* 0x0000000a0c0d4981 */ /* 0x001f22000c1e1900 */
[----:B------:R-:W-:Y:S02]  /*0710*/  @P3 LEA.HI.X R19, R22, R19, R23, 0x2, P5 ;  /* 0x0000001316133211 */ /* 0x000fe400028f1417 */
[----:B------:R-:W-:-:S04]  /*0720*/  @P2 IADD3 R26, P5, PT, R25, R4, RZ ;  /* 0x00000004191a2210 */ /* 0x000fc80007fbe0ff */
[----:B------:R-:W0:Y:S01]  /*0730*/  @P2 LDC.64 R20, c[0x0][0x390] ;  /* 0x0000e400ff142b82 */ /* 0x000e220000000a00 */
[C---:B---3--:R-:W-:Y:S01]  /*0740*/  @P2 LEA R8, P6, R26.reuse, R8, 0x2 ;  /* 0x000000081a082211 */ /* 0x048fe200078c10ff */
[----:B------:R-:W-:Y:S01]  /*0750*/  @P2 IMAD.X R27, RZ, RZ, R2, P5 ;  /* 0x000000ffff1b2224 */ /* 0x000fe200028e0602 */
[----:B------:R-:W3:Y:S04]  /*0760*/  @P3 LDG.E R19, desc[UR10][R18.64+0x4] ;  /* 0x0000040a12133981 */ /* 0x000ee8000c1e1900 */
[----:B------:R-:W-:Y:S01]  /*0770*/  @P2 LEA.HI.X R9, R26, R9, R27, 0x2, P6 ;  /* 0x000000091a092211 */ /* 0x000fe200030f141b */
[----:B------:R-:W5:Y:S01]  /*0780*/  @P1 LDC.64 R16, c[0x0][0x388] ;  /* 0x0000e200ff101b82 */ /* 0x000f620000000a00 */
[----:B-1----:R-:W-:-:S07]  /*0790*/  @P4 IMAD.WIDE.U32 R10, R25, 0x4, R10 ;  /* 0x00000004190a4825 */ /* 0x002fce00078e000a */
[----:B------:R-:W1:Y:S01]  /*07a0*/  @P1 LDC.64 R22, c[0x0][0x390] ;  /* 0x0000e400ff161b82 */ /* 0x000e620000000a00 */
[C---:B------:R-:W-:Y:S01]  /*07b0*/  @P1 IADD3 R26, P5, PT, R25.reuse, R4, RZ ;  /* 0x00000004191a1210 */ /* 0x040fe20007fbe0ff */
[C---:B--2---:R-:W-:Y:S01]  /*07c0*/  @P3 IMAD.WIDE.U32 R14, R25.reuse, 0x4, R14 ;  /* 0x00000004190e3825 */ /* 0x044fe200078e000e */
[----:B------:R-:W4:Y:S03]  /*07d0*/  @P4 LDG.E R11, desc[UR10][R10.64] ;  /* 0x0000000a0a0b4981 */ /* 0x000f26000c1e1900 */
[----:B------:R-:W-:Y:S01]  /*07e0*/  @P1 IMAD.X R27, RZ, RZ, R2, P5 ;  /* 0x000000ffff1b1224 */ /* 0x000fe200028e0602 */
[----:B------:R-:W2:Y:S01]  /*07f0*/  @P2 LDG.E R8, desc[UR10][R8.64+0x8] ;  /* 0x0000080a08082981 */ /* 0x000ea2000c1e1900 */
[----:B0-----:R-:W-:-:S03]  /*0800*/  @P2 IMAD.WIDE.U32 R20, R25, 0x4, R20 ;  /* 0x0000000419142825 */ /* 0x001fc600078e0014 */
[----:B------:R-:W3:Y:S04]  /*0810*/  @P3 LDG.E R15, desc[UR10][R14.64+0x4] ;  /* 0x0000040a0e0f3981 */ /* 0x000ee8000c1e1900 */
[----:B------:R-:W2:Y:S01]  /*0820*/  @P2 LDG.E R21, desc[UR10][R20.64+0x8] ;  /* 0x0000080a14152981 */ /* 0x000ea2000c1e1900 */
[----:B-----5:R-:W-:-:S04]  /*0830*/  @P1 LEA R16, P5, R26, R16, 0x2 ;  /* 0x000000101a101211 */ /* 0x020fc800078a10ff */
[----:B------:R-:W-:Y:S01]  /*0840*/  @P1 LEA.HI.X R17, R26, R17, R27, 0x2, P5 ;  /* 0x000000111a111211 */ /* 0x000fe200028f141b */
[----:B-1----:R-:W-:-:S04]  /*0850*/  @P1 IMAD.WIDE.U32 R22, R25, 0x4, R22 ;  /* 0x0000000419161825 */ /* 0x002fc800078e0016 */
[----:B------:R-:W5:Y:S04]  /*0860*/  @P1 LDG.E R16, desc[UR10][R16.64+0xc] ;  /* 0x00000c0a10101981 */ /* 0x000f68000c1e1900 */
[----:B------:R-:W5:Y:S01]  /*0870*/  @P1 LDG.E R23, desc[UR10][R22.64+0xc] ;  /* 0x00000c0a16171981 */ /* 0x000f62000c1e1900 */
[----:B------:R-:W-:Y:S02]  /*0880*/  VIADD R25, R25, 0x4 ;  /* 0x0000000419197836 */ /* 0x000fe40000000000 */
[----:B----4-:R-:W-:-:S04]  /*0890*/  @P4 FFMA R0, R11, R13, R0 ;  /* 0x0000000d0b004223 */ /* 0x010fc80000000000 */
[----:B---3--:R-:W-:-:S04]  /*08a0*/  @P3 FFMA R0, R15, R19, R0 ;  /* 0x000000130f003223 */ /* 0x008fc80000000000 */
[----:B--2---:R-:W-:-:S04]  /*08b0*/  @P2 FFMA R0, R21, R8, R0 ;  /* 0x0000000815002223 */ /* 0x004fc80000000000 */
[----:B-----5:R-:W-:-:S07]  /*08c0*/  @P1 FFMA R0, R23, R16, R0 ;  /* 0x0000001017001223 */ /* 0x020fce0000000000 */
.L_x_3:
[----:B------:R-:W-:Y:S05]  /*08d0*/  @!P0 BRA `(.L_x_0) ;  /* 0x0000000000a88947 */ /* 0x000fea0003800000 */
[----:B------:R-:W-:Y:S02]  /*08e0*/  ISETP.NE.AND P0, PT, R24, 0x1, PT ;  /* 0x000000011800780c */ /* 0x000fe40003f05270 */
[----:B------:R-:W-:-:S11]  /*08f0*/  LOP3.LUT R3, R3, 0x1, RZ, 0xc0, !PT ;  /* 0x0000000103037812 */ /* 0x000fd600078ec0ff */
[----:B------:R-:W-:Y:S05]  /*0900*/  @!P0 BRA `(.L_x_4) ;  /* 0x0000000000608947 */ /* 0x000fea0003800000 */
[C---:B------:R-:W-:Y:S01]  /*0910*/  ISETP.NE.AND P0, PT, R25.reuse, R6, PT ;  /* 0x000000061900720c */ /* 0x040fe20003f05270 */
[----:B------:R-:W-:-:S05]  /*0920*/  VIADD R9, R25, 0x1 ;  /* 0x0000000119097836 */ /* 0x000fca0000000000 */
[----:B------:R-:W-:-:S07]  /*0930*/  ISETP.NE.AND P2, PT, R9, R6, PT ;  /* 0x000000060900720c */ /* 0x000fce0003f45270 */
[----:B------:R-:W1:Y:S01]  /*0940*/  @P0 LDC.64 R18, c[0x0][0x388] ;  /* 0x0000e200ff120b82 */ /* 0x000e620000000a00 */
[----:B------:R-:W-:-:S05]  /*0950*/  @P0 IADD3 R9, P1, PT, R25, R4, RZ ;  /* 0x0000000419090210 */ /* 0x000fca0007f3e0ff */
[----:B------:R-:W-:Y:S01]  /*0960*/  @P0 IMAD.X R16, RZ, RZ, R2, P1 ;  /* 0x000000ffff100224 */ /* 0x000fe200008e0602 */
[----:B------:R-:W-:Y:S01]  /*0970*/  @P2 IADD3 R17, P3, PT, R25, R4, RZ ;  /* 0x0000000419112210 */ /* 0x000fe20007f7e0ff */
[----:B------:R-:W2:Y:S08]  /*0980*/  @P0 LDC.64 R14, c[0x0][0x390] ;  /* 0x0000e400ff0e0b82 */ /* 0x000eb00000000a00 */
[----:B------:R-:W3:Y:S08]  /*0990*/  @P2 LDC.64 R10, c[0x0][0x388] ;  /* 0x0000e200ff0a2b82 */ /* 0x000ef00000000a00 */
[----:B------:R-:W4:Y:S01]  /*09a0*/  @P2 LDC.64 R12, c[0x0][0x390] ;  /* 0x0000e400ff0c2b82 */ /* 0x000f220000000a00 */
[----:B-1----:R-:W-:-:S04]  /*09b0*/  @P0 LEA R8, P1, R9, R18, 0x2 ;  /* 0x0000001209080211 */ /* 0x002fc800078210ff */
[----:B------:R-:W-:Y:S01]  /*09c0*/  @P0 LEA.HI.X R9, R9, R19, R16, 0x2, P1 ;  /* 0x0000001309090211 */ /* 0x000fe200008f1410 */
[----:B------:R-:W-:Y:S02]  /*09d0*/  @P2 IMAD.X R16, RZ, RZ, R2, P3 ;  /* 0x000000ffff102224 */ /* 0x000fe400018e0602 */
[----:B--2---:R-:W-:Y:S02]  /*09e0*/  @P0 IMAD.WIDE.U32 R14, R25, 0x4, R14 ;  /* 0x00000004190e0825 */ /* 0x004fe400078e000e */
[----:B0-----:R-:W2:Y:S04]  /*09f0*/  @P0 LDG.E R8, desc[UR10][R8.64] ;  /* 0x0000000a08080981 */ /* 0x001ea8000c1e1900 */
[----:B------:R-:W2:Y:S01]  /*0a00*/  @P0 LDG.E R15, desc[UR10][R14.64] ;  /* 0x0000000a0e0f0981 */ /* 0x000ea2000c1e1900 */
[----:B---3--:R-:W-:-:S04]  /*0a10*/  @P2 LEA R10, P1, R17, R10, 0x2 ;  /* 0x0000000a110a2211 */ /* 0x008fc800078210ff */
[----:B------:R-:W-:Y:S01]  /*0a20*/  @P2 LEA.HI.X R11, R17, R11, R16, 0x2, P1 ;  /* 0x0000000b110b2211 */ /* 0x000fe200008f1410 */
[----:B----4-:R-:W-:-:S04]  /*0a30*/  @P2 IMAD.WIDE.U32 R12, R25, 0x4, R12 ;  /* 0x00000004190c2825 */ /* 0x010fc800078e000c */
[----:B------:R-:W3:Y:S04]  /*0a40*/  @P2 LDG.E R10, desc[UR10][R10.64+0x4] ;  /* 0x0000040a0a0a2981 */ /* 0x000ee8000c1e1900 */
[----:B------:R-:W3:Y:S01]  /*0a50*/  @P2 LDG.E R13, desc[UR10][R12.64+0x4] ;  /* 0x0000040a0c0d2981 */ /* 0x000ee2000c1e1900 */
[----:B------:R-:W-:Y:S02]  /*0a60*/  VIADD R25, R25, 0x2 ;  /* 0x0000000219197836 */ /* 0x000fe40000000000 */
[----:B--2---:R-:W-:-:S04]  /*0a70*/  @P0 FFMA R0, R15, R8, R0 ;  /* 0x000000080f000223 */ /* 0x004fc80000000000 */
[----:B---3--:R-:W-:-:S07]  /*0a80*/  @P2 FFMA R0, R13, R10, R0 ;  /* 0x0000000a0d002223 */ /* 0x008fce0000000000 */
.L_x_4:
[----:B------:R-:W-:Y:S01]  /*0a90*/  ISETP.NE.AND P0, PT, R25, R6, PT ;  /* 0x000000061900720c */ /* 0x000fe20003f05270 */
[----:B------:R-:W-:Y:S03]  /*0aa0*/  BSSY.RECONVERGENT B0, `(.L_x_0) ;  /* 0x000000d000007945 */ /* 0x000fe60003800200 */
[----:B------:R-:W-:-:S13]  /*0ab0*/  ISETP.NE.U32.OR P0, PT, R3, 0x1, !P0 ;  /* 0x000000010300780c */ /* 0x000fda0004705470 */
[----:B------:R-:W-:Y:S05]  /*0ac0*/  @P0 BRA `(.L_x_5) ;  /* 0x0000000000280947 */ /* 0x000fea0003800000 */
[----:B------:R-:W1:Y:S01]  /*0ad0*/  LDC.64 R8, c[0x0][0x390] ;  /* 0x0000e400ff087b82 */ /* 0x000e620000000a00 */
[----:B------:R-:W2:Y:S01]  /*0ae0*/  LDCU.64 UR4, c[0x0][0x388] ;  /* 0x00007100ff0477ac */ /* 0x000ea20008000a00 */
[----:B------:R-:W-:-:S05]  /*0af0*/  IADD3 R5, P0, PT, R25, R4, RZ ;  /* 0x0000000419057210 */ /* 0x000fca0007f1e0ff */
[----:B------:R-:W-:Y:S01]  /*0b00*/  IMAD.X R10, RZ, RZ, R2, P0 ;  /* 0x000000ffff0a7224 */ /* 0x000fe200000e0602 */
[----:B--2---:R-:W-:-:S04]  /*0b10*/  LEA R4, P0, R5, UR4, 0x2 ;  /* 0x0000000405047c11 */ /* 0x004fc8000f8010ff */
[----:B------:R-:W-:Y:S01]  /*0b20*/  LEA.HI.X R5, R5, UR5, R10, 0x2, P0 ;  /* 0x0000000505057c11 */ /* 0x000fe200080f140a */
[----:B-1----:R-:W-:-:S04]  /*0b30*/  IMAD.WIDE.U32 R2, R25, 0x4, R8 ;  /* 0x0000000419027825 */ /* 0x002fc800078e0008 */
[----:B0-----:R-:W2:Y:S04]  /*0b40*/  LDG.E R4, desc[UR10][R4.64] ;  /* 0x0000000a04047981 */ /* 0x001ea8000c1e1900 */
[----:B------:R-:W2:Y:S02]  /*0b50*/  LDG.E R3, desc[UR10][R2.64] ;  /* 0x0000000a02037981 */ /* 0x000ea4000c1e1900 */
[----:B--2---:R-:W-:-:S07]  /*0b60*/  FFMA R0, R3, R4, R0 ;  /* 0x0000000403007223 */ /* 0x004fce0000000000 */
.L_x_5:
[----:B0-----:R-:W-:Y:S05]  /*0b70*/  BSYNC.RECONVERGENT B0 ;  /* 0x0000000000007941 */ /* 0x001fea0003800200 */
.L_x_0:
[----:B------:R-:W1:Y:S01]  /*0b80*/  LDCU UR4, c[0x0][0x3b0] ;  /* 0x00007600ff0477ac */ /* 0x000e620008000800 */
[----:B------:R-:W-:Y:S02]  /*0b90*/  IMAD.MOV.U32 R7, RZ, RZ, RZ ;  /* 0x000000ffff077224 */ /* 0x000fe400078e00ff */
[C---:B------:R-:W-:Y:S01]  /*0ba0*/  IMAD R5, R6.reuse, UR9, RZ ;  /* 0x0000000906057c24 */ /* 0x040fe2000f8e02ff */
[----:B------:R-:W2:Y:S01]  /*0bb0*/  LDCU.64 UR6, c[0x0][0x388] ;  /* 0x00007100ff0677ac */ /* 0x000ea20008000a00 */
[----:B-1----:R-:W-:Y:S01]  /*0bc0*/  IMAD.WIDE.U32 R2, R6, UR4, R6 ;  /* 0x0000000406027c25 */ /* 0x002fe2000f8e0006 */
[----:B------:R-:W1:Y:S03]  /*0bd0*/  LDCU.64 UR4, c[0x0][0x3a0] ;  /* 0x00007400ff0477ac */ /* 0x000e660008000a00 */
[----:B------:R-:W-:Y:S01]  /*0be0*/  IMAD.IADD R3, R5, 0x1, R3 ;  /* 0x0000000105037824 */ /* 0x000fe200078e0203 */
[----:B--2---:R-:W-:-:S04]  /*0bf0*/  LEA R8, P0, R2, UR6, 0x2 ;  /* 0x0000000602087c11 */ /* 0x004fc8000f8010ff */
[----:B------:R-:W-:Y:S01]  /*0c00*/  LEA.HI.X R9, R2, UR7, R3, 0x2, P0 ;  /* 0x0000000702097c11 */ /* 0x000fe200080f1403 */
[----:B------:R-:W-:Y:S01]  /*0c10*/  IMAD.SHL.U32 R2, R6, 0x4, RZ ;  /* 0x0000000406027824 */ /* 0x000fe200078e00ff */
[----:B------:R-:W-:-:S03]  /*0c20*/  SHF.R.U32.HI R6, RZ, 0x1e, R6 ;  /* 0x0000001eff067819 */ /* 0x000fc60000011606 */
[----:B0-----:R-:W2:Y:S01]  /*0c30*/  LDG.E R3, desc[UR10][R8.64] ;  /* 0x0000000a08037981 */ /* 0x001ea2000c1e1900 */
[----:B-1----:R-:W-:-:S04]  /*0c40*/  IADD3 R4, P0, PT, R2, UR4, RZ ;  /* 0x0000000402047c10 */ /* 0x002fc8000ff1e0ff */
[----:B------:R-:W-:-:S06]  /*0c50*/  IADD3.X R5, PT, PT, R6, UR5, RZ, P0, !PT ;  /* 0x0000000506057c10 */ /* 0x000fcc00087fe4ff */
[----:B------:R-:W3:Y:S01]  /*0c60*/  LDG.E R5, desc[UR10][R4.64] ;  /* 0x0000000a04057981 */ /* 0x000ee2000c1e1900 */
[----:B------:R-:W-:Y:S01]  /*0c70*/  BSSY.RECONVERGENT B0, `(.L_x_6) ;  /* 0x000000d000007945 */ /* 0x000fe20003800200 */
[----:B--2---:R-:W0:Y:S01]  /*0c80*/  MUFU.RCP R10, R3 ;  /* 0x00000003000a7308 */ /* 0x004e220000001000 */
[----:B---3--:R-:W-:Y:S01]  /*0c90*/  FADD R0, R5, -R0 ;  /* 0x8000000005007221 */ /* 0x008fe20000000000 */
[----:B0-----:R-:W-:-:S06]  /*0ca0*/  FFMA R7, -R3, R10, 1 ;  /* 0x3f80000003077423 */ /* 0x001fcc000000010a */
[----:B------:R-:W0:Y:S01]  /*0cb0*/  FCHK P0, R0, R3 ;  /* 0x0000000300007302 */ /* 0x000e220000000000 */
[----:B------:R-:W-:-:S04]  /*0cc0*/  FFMA R7, R10, R7, R10 ;  /* 0x000000070a077223 */ /* 0x000fc8000000000a */
[----:B------:R-:W-:-:S04]  /*0cd0*/  FFMA R8, R0, R7, RZ ;  /* 0x0000000700087223 */ /* 0x000fc800000000ff */
[----:B------:R-:W-:-:S04]  /*0ce0*/  FFMA R9, -R3, R8, R0 ;  /* 0x0000000803097223 */ /* 0x000fc80000000100 */
[----:B------:R-:W-:Y:S01]  /*0cf0*/  FFMA R7, R7, R9, R8 ;  /* 0x0000000907077223 */ /* 0x000fe20000000008 */
[----:B0-----:R-:W-:Y:S06]  /*0d00*/  @!P0 BRA `(.L_x_7) ;  /* 0x00000000000c8947 */ /* 0x001fec0003800000 */
[----:B------:R-:W-:-:S07]  /*0d10*/  MOV R4, 0xd30 ;  /* 0x00000d3000047802 */ /* 0x000fce0000000f00 */
[----:B------:R-:W-:Y:S05]  /*0d20*/  CALL.REL.NOINC `($__internal_0_$__cuda_sm3x_div_rn_noftz_f32_slowpath) ;  /* 0x00000000007c7944 */ /* 0x000fea0003c00000 */
[----:B------:R-:W-:-:S07]  /*0d30*/  IMAD.MOV.U32 R7, RZ, RZ, R0 ;  /* 0x000000ffff077224 */ /* 0x000fce00078e0000 */
.L_x_7:
[----:B------:R-:W-:Y:S05]  /*0d40*/  BSYNC.RECONVERGENT B0 ;  /* 0x0000000000007941 */ /* 0x000fea0003800200 */
.L_x_6:
[----:B------:R-:W0:Y:S02]  /*0d50*/  LDCU.128 UR4, c[0x0][0x390] ;  /* 0x00007200ff0477ac */ /* 0x000e240008000c00 */
[C---:B0-----:R-:W-:Y:S02]  /*0d60*/  IADD3 R4, P0, PT, R2.reuse, UR6, RZ ;  /* 0x0000000602047c10 */ /* 0x041fe4000ff1e0ff */
[----:B------:R-:W-:Y:S02]  /*0d70*/  IADD3 R2, P1, PT, R2, UR4, RZ ;  /* 0x0000000402027c10 */ /* 0x000fe4000ff3e0ff */
[C---:B------:R-:W-:Y:S02]  /*0d80*/  IADD3.X R5, PT, PT, R6.reuse, UR7, RZ, P0, !PT ;  /* 0x0000000706057c10 */ /* 0x040fe400087fe4ff */
[----:B------:R-:W-:-:S03]  /*0d90*/  IADD3.X R3, PT, PT, R6, UR5, RZ, P1, !PT ;  /* 0x0000000506037c10 */ /* 0x000fc60008ffe4ff */
[----:B------:R0:W-:Y:S04]  /*0da0*/  STG.E desc[UR10][R4.64], R7 ;  /* 0x0000000704007986 */ /* 0x0001e8000c10190a */
[----:B------:R-:W2:Y:S01]  /*0db0*/  LDG.E R0, desc[UR10][R2.64] ;  /* 0x0000000a02007981 */ /* 0x000ea2000c1e1900 */
[----:B------:R-:W1:Y:S01]  /*0dc0*/  MUFU.RCP R6, R7 ;  /* 0x0000000700067308 */ /* 0x000e620000001000 */
[----:B------:R-:W-:Y:S01]  /*0dd0*/  BSSY.RECONVERGENT B0, `(.L_x_8) ;  /* 0x000000d000007945 */ /* 0x000fe20003800200 */
[----:B-1----:R-:W-:-:S04]  /*0de0*/  FFMA R9, R6, -R7, 1 ;  /* 0x3f80000006097423 */ /* 0x002fc80000000807 */
[----:B------:R-:W-:Y:S01]  /*0df0*/  FFMA R9, R6, R9, R6 ;  /* 0x0000000906097223 */ /* 0x000fe20000000006 */
[----:B--2---:R-:W-:-:S04]  /*0e00*/  FADD R0, -R0, R7 ;  /* 0x0000000700007221 */ /* 0x004fc80000000100 */
[----:B------:R-:W1:Y:S01]  /*0e10*/  FCHK P0, R0, R7 ;  /* 0x0000000700007302 */ /* 0x000e620000000000 */
[----:B------:R-:W-:-:S04]  /*0e20*/  FFMA R6, R0, R9, RZ ;  /* 0x0000000900067223 */ /* 0x000fc800000000ff */
[----:B------:R-:W-:-:S04]  /*0e30*/  FFMA R8, R6, -R7, R0 ;  /* 0x8000000706087223 */ /* 0x000fc80000000000 */
[----:B------:R-:W-:Y:S01]  /*0e40*/  FFMA R6, R9, R8, R6 ;  /* 0x0000000809067223 */ /* 0x000fe20000000006 */
[----:B01----:R-:W-:Y:S06]  /*0e50*/  @!P0 BRA `(.L_x_9) ;  /* 0x0000000000108947 */ /* 0x003fec0003800000 */
[----:B------:R-:W-:Y:S01]  /*0e60*/  IMAD.MOV.U32 R3, RZ, RZ, R7 ;  /* 0x000000ffff037224 */ /* 0x000fe200078e0007 */
[----:B------:R-:W-:-:S07]  /*0e70*/  MOV R4, 0xe90 ;  /* 0x00000e9000047802 */ /* 0x000fce0000000f00 */
[----:B------:R-:W-:Y:S05]  /*0e80*/  CALL.REL.NOINC `($__internal_0_$__cuda_sm3x_div_rn_noftz_f32_slowpath) ;  /* 0x0000000000247944 */ /* 0x000fea0003c00000 */
[----:B------:R-:W-:-:S07]  /*0e90*/  IMAD.MOV.U32 R6, RZ, RZ, R0 ;  /* 0x000000ffff067224 */ /* 0x000fce00078e0000 */
.L_x_9:
[----:B------:R-:W-:Y:S05]  /*0ea0*/  BSYNC.RECONVERGENT B0 ;  /* 0x0000000000007941 */ /* 0x000fea0003800200 */
.L_x_8:
[----:B------:R-:W0:Y:S02]  /*0eb0*/  LDCU UR4, c[0x0][0x380] ;  /* 0x00007000ff0477ac */ /* 0x000e240008000800 */
[----:B0-----:R-:W-:-:S13]  /*0ec0*/  FSETP.GT.AND P0, PT, |R6|, UR4, PT ;  /* 0x0000000406007c0b */ /* 0x001fda000bf04200 */
[----:B------:R-:W-:Y:S05]  /*0ed0*/  @!P0 EXIT ;  /* 0x000000000000894d */ /* 0x000fea0003800000 */
[----:B------:R-:W0:Y:S01]  /*0ee0*/  LDC.64 R2, c[0x0][0x3a8] ;  /* 0x0000ea00ff027b82 */ /* 0x000e220000000a00 */
[----:B------:R-:W-:-:S05]  /*0ef0*/  IMAD.MOV.U32 R0, RZ, RZ, 0x1 ;  /* 0x00000001ff007424 */ /* 0x000fca00078e00ff */
[----:B0-----:R-:W-:Y:S01]  /*0f00*/  STG.E.U8 desc[UR10][R2.64], R0 ;  /* 0x0000000002007986 */ /* 0x001fe2000c10110a */
[----:B------:R-:W-:Y:S05]  /*0f10*/  EXIT ;  /* 0x000000000000794d */ /* 0x000fea0003800000 */
        .weak           $__internal_0_$__cuda_sm3x_div_rn_noftz_f32_slowpath
        .type           $__internal_0_$__cuda_sm3x_div_rn_noftz_f32_slowpath,@function
        .size           $__internal_0_$__cuda_sm3x_div_rn_noftz_f32_slowpath,(.L_x_22 - $__internal_0_$__cuda_sm3x_div_rn_noftz_f32_slowpath)
$__internal_0_$__cuda_sm3x_div_rn_noftz_f32_slowpath:
[----:B------:R-:W-:Y:S01]  /*0f20*/  SHF.R.U32.HI R7, RZ, 0x17, R3 ;  /* 0x00000017ff077819 */ /* 0x000fe20000011603 */
[----:B------:R-:W-:Y:S01]  /*0f30*/  BSSY.RECONVERGENT B1, `(.L_x_10) ;  /* 0x0000062000017945 */ /* 0x000fe20003800200 */
[----:B------:R-:W-:Y:S02]  /*0f40*/  SHF.R.U32.HI R5, RZ, 0x17, R0 ;  /* 0x00000017ff057819 */ /* 0x000fe40000011600 */
[----:B------:R-:W-:Y:S02]  /*0f50*/  LOP3.LUT R12, R7, 0xff, RZ, 0xc0, !PT ;  /* 0x000000ff070c7812 */ /* 0x000fe400078ec0ff */
[----:B------:R-:W-:-:S03]  /*0f60*/  LOP3.LUT R10, R5, 0xff, RZ, 0xc0, !PT ;  /* 0x000000ff050a7812 */ /* 0x000fc600078ec0ff */
[----:B------:R-:W-:Y:S02]  /*0f70*/  VIADD R8, R12, 0xffffffff ;  /* 0xffffffff0c087836 */ /* 0x000fe40000000000 */
[----:B------:R-:W-:-:S03]  /*0f80*/  VIADD R7, R10, 0xffffffff ;  /* 0xffffffff0a077836 */ /* 0x000fc60000000000 */
[----:B------:R-:W-:-:S04]  /*0f90*/  ISETP.GT.U32.AND P0, PT, R8, 0xfd, PT ;  /* 0x000000fd0800780c */ /* 0x000fc80003f04070 */
[----:B------:R-:W-:-:S13]  /*0fa0*/  ISETP.GT.U32.OR P0, PT, R7, 0xfd, P0 ;  /* 0x000000fd0700780c */ /* 0x000fda0000704470 */
[----:B------:R-:W-:Y:S01]  /*0fb0*/  @!P0 IMAD.MOV.U32 R5, RZ, RZ, RZ ;  /* 0x000000ffff058224 */ /* 0x000fe200078e00ff */
[----:B------:R-:W-:Y:S06]  /*0fc0*/  @!P0 BRA `(.L_x_11) ;  /* 0x00000000005c8947 */ /* 0x000fec0003800000 */
[----:B------:R-:W-:Y:S02]  /*0fd0*/  FSETP.GTU.FTZ.AND P0, PT, |R0|, +INF , PT ;  /* 0x7f8000000000780b */ /* 0x000fe40003f1c200 */
[----:B------:R-:W-:-:S04]  /*0fe0*/  FSETP.GTU.FTZ.AND P1, PT, |R3|, +INF , PT ;  /* 0x7f8000000300780b */ /* 0x000fc80003f3c200 */
[----:B------:R-:W-:-:S13]  /*0ff0*/  PLOP3.LUT P0, PT, P0, P1, PT, 0xf8, 0x8f ;  /* 0x00000000008f781c */ /* 0x000fda0000703f70 */
[----:B------:R-:W-:Y:S05]  /*1000*/  @P0 BRA `(.L_x_12) ;  /* 0x00000004004c0947 */ /* 0x000fea0003800000 */
[----:B------:R-:W-:-:S13]  /*1010*/  LOP3.LUT P0, RZ, R3, 0x7fffffff, R0, 0xc8, !PT ;  /* 0x7fffffff03ff7812 */ /* 0x000fda000780c800 */
[----:B------:R-:W-:Y:S05]  /*1020*/  @!P0 BRA `(.L_x_13) ;  /* 0x00000004003c8947 */ /* 0x000fea0003800000 */
[C---:B------:R-:W-:Y:S02]  /*1030*/  FSETP.NEU.FTZ.AND P0, PT, |R0|.reuse, +INF , PT ;  /* 0x7f8000000000780b */ /* 0x040fe40003f1d200 */
[----:B------:R-:W-:Y:S02]  /*1040*/  FSETP.NEU.FTZ.AND P2, PT, |R3|, +INF , PT ;  /* 0x7f8000000300780b */ /* 0x000fe40003f5d200 */
[----:B------:R-:W-:-:S11]  /*1050*/  FSETP.NEU.FTZ.AND P1, PT, |R0|, +INF , PT ;  /* 0x7f8000000000780b */ /* 0x000fd60003f3d200 */
[----:B------:R-:W-:Y:S05]  /*1060*/  @!P2 BRA !P0, `(.L_x_13) ;  /* 0x00000004002ca947 */ /* 0x000fea0004000000 */
[----:B------:R-:W-:-:S04]  /*1070*/  LOP3.LUT P0, RZ, R0, 0x7fffffff, RZ, 0xc0, !PT ;  /* 0x7fffffff00ff7812 */ /* 0x000fc8000780c0ff */
[----:B------:R-:W-:-:S13]  /*1080*/  PLOP3.LUT P0, PT, P2, P0, PT, 0x2f, 0xf2 ;  /* 0x0000000000f2781c */ /* 0x000fda0001700577 */
[----:B------:R-:W-:Y:S05]  /*1090*/  @P0 BRA `(.L_x_14) ;  /* 0x0000000400180947 */ /* 0x000fea0003800000 */
[----:B------:R-:W-:-:S04]  /*10a0*/  LOP3.LUT P0, RZ, R3, 0x7fffffff, RZ, 0xc0, !PT ;  /* 0x7fffffff03ff7812 */ /* 0x000fc8000780c0ff */
[----:B------:R-:W-:-:S13]  /*10b0*/  PLOP3.LUT P0, PT, P1, P0, PT, 0x2f, 0xf2 ;  /* 0x0000000000f2781c */ /* 0x000fda0000f00577 */
[----:B------:R-:W-:Y:S05]  /*10c0*/  @P0 BRA `(.L_x_15) ;  /* 0x0000000400000947 */ /* 0x000fea0003800000 */
[----:B------:R-:W-:Y:S02]  /*10d0*/  ISETP.GE.AND P0, PT, R7, RZ, PT ;  /* 0x000000ff0700720c */ /* 0x000fe40003f06270 */
[----:B------:R-:W-:-:S11]  /*10e0*/  ISETP.GE.AND P1, PT, R8, RZ, PT ;  /* 0x000000ff0800720c */ /* 0x000fd60003f26270 */
[----:B------:R-:W-:Y:S02]  /*10f0*/  @P0 IMAD.MOV.U32 R5, RZ, RZ, RZ ;  /* 0x000000ffff050224 */ /* 0x000fe400078e00ff */
[----:B------:R-:W-:Y:S01]  /*1100*/  @!P0 FFMA R0, R0, 1.84467440737095516160e+19, RZ ;  /* 0x5f80000000008823 */ /* 0x000fe200000000ff */
[----:B------:R-:W-:Y:S02]  /*1110*/  @!P0 IMAD.MOV.U32 R5, RZ, RZ, -0x40 ;  /* 0xffffffc0ff058424 */ /* 0x000fe400078e00ff */
[----:B------:R-:W-:Y:S02]  /*1120*/  @!P1 FFMA R3, R3, 1.84467440737095516160e+19, RZ ;  /* 0x5f80000003039823 */ /* 0x000fe400000000ff */
[----:B------:R-:W-:-:S07]  /*1130*/  @!P1 VIADD R5, R5, 0x40 ;  /* 0x0000004005059836 */ /* 0x000fce0000000000 */
.L_x_11:
[----:B------:R-:W-:Y:S01]  /*1140*/  LEA R8, R12, 0xc0800000, 0x17 ;  /* 0xc08000000c087811 */ /* 0x000fe200078eb8ff */
[----:B------:R-:W-:Y:S04]  /*1150*/  BSSY.RECONVERGENT B2, `(.L_x_16) ;  /* 0x0000036000027945 */ /* 0x000fe80003800200 */
[----:B------:R-:W-:Y:S02]  /*1160*/  IMAD.IADD R8, R3, 0x1, -R8 ;  /* 0x0000000103087824 */ /* 0x000fe400078e0a08 */
[----:B------:R-:W-:Y:S02]  /*1170*/  VIADD R3, R10, 0xffffff81 ;  /* 0xffffff810a037836 */ /* 0x000fe40000000000 */
[----:B------:R0:W1:Y:S01]  /*1180*/  MUFU.RCP R7, R8 ;  /* 0x0000000800077308 */ /* 0x0000620000001000 */
[----:B------:R-:W-:Y:S01]  /*1190*/  FADD.FTZ R9, -R8, -RZ ;  /* 0x800000ff08097221 */ /* 0x000fe20000010100 */
[C---:B------:R-:W-:Y:S01]  /*11a0*/  IMAD R0, R3.reuse, -0x800000, R0 ;  /* 0xff80000003007824 */ /* 0x040fe200078e0200 */
[----:B0-----:R-:W-:-:S05]  /*11b0*/  IADD3 R8, PT, PT, R3, 0x7f, -R12 ;  /* 0x0000007f03087810 */ /* 0x001fca0007ffe80c */
[----:B------:R-:W-:Y:S02]  /*11c0*/  IMAD.IADD R8, R8, 0x1, R5 ;  /* 0x0000000108087824 */ /* 0x000fe400078e0205 */
[----:B-1----:R-:W-:-:S04]  /*11d0*/  FFMA R10, R7, R9, 1 ;  /* 0x3f800000070a7423 */ /* 0x002fc80000000009 */
[----:B------:R-:W-:-:S04]  /*11e0*/  FFMA R14, R7, R10, R7 ;  /* 0x0000000a070e7223 */ /* 0x000fc80000000007 */
[----:B------:R-:W-:-:S04]  /*11f0*/  FFMA R7, R0, R14, RZ ;  /* 0x0000000e00077223 */ /* 0x000fc800000000ff */
[----:B------:R-:W-:-:S04]  /*1200*/  FFMA R10, R9, R7, R0 ;  /* 0x00000007090a7223 */ /* 0x000fc80000000000 */
[----:B------:R-:W-:-:S04]  /*1210*/  FFMA R7, R14, R10, R7 ;  /* 0x0000000a0e077223 */ /* 0x000fc80000000007 */
[----:B------:R-:W-:-:S04]  /*1220*/  FFMA R10, R9, R7, R0 ;  /* 0x00000007090a7223 */ /* 0x000fc80000000000 */
[----:B------:R-:W-:-:S05]  /*1230*/  FFMA R0, R14, R10, R7 ;  /* 0x0000000a0e007223 */ /* 0x000fca0000000007 */
[----:B------:R-:W-:-:S04]  /*1240*/  SHF.R.U32.HI R3, RZ, 0x17, R0 ;  /* 0x00000017ff037819 */ /* 0x000fc80000011600 */
[----:B------:R-:W-:-:S05]  /*1250*/  LOP3.LUT R3, R3, 0xff, RZ, 0xc0, !PT ;  /* 0x000000ff03037812 */ /* 0x000fca00078ec0ff */
[----:B------:R-:W-:-:S04]  /*1260*/  IMAD.IADD R9, R3, 0x1, R8 ;  /* 0x0000000103097824 */ /* 0x000fc800078e0208 */
[----:B------:R-:W-:-:S05]  /*1270*/  VIADD R3, R9, 0xffffffff ;  /* 0xffffffff09037836 */ /* 0x000fca0000000000 */
[----:B------:R-:W-:-:S13]  /*1280*/  ISETP.GE.U32.AND P0, PT, R3, 0xfe, PT ;  /* 0x000000fe0300780c */ /* 0x000fda0003f06070 */
[----:B------:R-:W-:Y:S05]  /*1290*/  @!P0 BRA `(.L_x_17) ;  /* 0x0000000000808947 */ /* 0x000fea0003800000 */
[----:B------:R-:W-:-:S13]  /*12a0*/  ISETP.GT.AND P0, PT, R9, 0xfe, PT ;  /* 0x000000fe0900780c */ /* 0x000fda0003f04270 */
[----:B------:R-:W-:Y:S05]  /*12b0*/  @P0 BRA `(.L_x_18) ;  /* 0x00000000006c0947 */ /* 0x000fea0003800000 */
[----:B------:R-:W-:-:S13]  /*12c0*/  ISETP.GE.AND P0, PT, R9, 0x1, PT ;  /* 0x000000010900780c */ /* 0x000fda0003f06270 */
[----:B------:R-:W-:Y:S05]  /*12d0*/  @P0 BRA `(.L_x_19) ;  /* 0x0000000000740947 */ /* 0x000fea0003800000 */
[----:B------:R-:W-:Y:S02]  /*12e0*/  ISETP.GE.AND P0, PT, R9, -0x18, PT ;  /* 0xffffffe80900780c */ /* 0x000fe40003f06270 */
[----:B------:R-:W-:-:S11]  /*12f0*/  LOP3.LUT R0, R0, 0x80000000, RZ, 0xc0, !PT ;  /* 0x8000000000007812 */ /* 0x000fd600078ec0ff */
[----:B------:R-:W-:Y:S05]  /*1300*/  @!P0 BRA `(.L_x_19) ;  /* 0x0000000000688947 */ /* 0x000fea0003800000 */
[CCC-:B------:R-:W-:Y:S01]  /*1310*/  FFMA.RZ R3, R14.reuse, R10.reuse, R7.reuse ;  /* 0x0000000a0e037223 */ /* 0x1c0fe2000000c007 */
[CCC-:B------:R-:W-:Y:S01]  /*1320*/  FFMA.RM R8, R14.reuse, R10.reuse, R7.reuse ;  /* 0x0000000a0e087223 */ /* 0x1c0fe20000004007 */
[C---:B------:R-:W-:Y:S02]  /*1330*/  ISETP.NE.AND P2, PT, R9.reuse, RZ, PT ;  /* 0x000000ff0900720c */ /* 0x040fe40003f45270 */
[----:B------:R-:W-:Y:S02]  /*1340*/  ISETP.NE.AND P1, PT, R9, RZ, PT ;  /* 0x000000ff0900720c */ /* 0x000fe40003f25270 */
[----:B------:R-:W-:Y:S01]  /*1350*/  LOP3.LUT R5, R3, 0x7fffff, RZ, 0xc0, !PT ;  /* 0x007fffff03057812 */ /* 0x000fe200078ec0ff */
[----:B------:R-:W-:Y:S01]  /*1360*/  FFMA.RP R3, R14, R10, R7 ;  /* 0x0000000a0e037223 */ /* 0x000fe20000008007 */
[----:B------:R-:W-:Y:S02]  /*1370*/  VIADD R10, R9, 0x20 ;  /* 0x00000020090a7836 */ /* 0x000fe40000000000 */
[----:B------:R-:W-:Y:S01]  /*1380*/  LOP3.LUT R5, R5, 0x800000, RZ, 0xfc, !PT ;  /* 0x0080000005057812 */ /* 0x000fe200078efcff */
[----:B------:R-:W-:Y:S01]  /*1390*/  IMAD.MOV R7, RZ, RZ, -R9 ;  /* 0x000000ffff077224 */ /* 0x000fe200078e0a09 */
[----:B------:R-:W-:-:S02]  /*13a0*/  FSETP.NEU.FTZ.AND P0, PT, R3, R8, PT ;  /* 0x000000080300720b */ /* 0x000fc40003f1d000 */
[----:B------:R-:W-:Y:S02]  /*13b0*/  SHF.L.U32 R10, R5, R10, RZ ;  /* 0x0000000a050a7219 */ /* 0x000fe400000006ff */
[----:B------:R-:W-:Y:S02]  /*13c0*/  SEL R8, R7, RZ, P2 ;  /* 0x000000ff07087207 */ /* 0x000fe40001000000 */
[----:B------:R-:W-:Y:S02]  /*13d0*/  ISETP.NE.AND P1, PT, R10, RZ, P1 ;  /* 0x000000ff0a00720c */ /* 0x000fe40000f25270 */
[----:B------:R-:W-:Y:S02]  /*13e0*/  SHF.R.U32.HI R8, RZ, R8, R5 ;  /* 0x00000008ff087219 */ /* 0x000fe40000011605 */
[----:B------:R-:W-:Y:S02]  /*13f0*/  PLOP3.LUT P0, PT, P0, P1, PT, 0xf8, 0x8f ;  /* 0x00000000008f781c */ /* 0x000fe40000703f70 */
[----:B------:R-:W-:-:S02]  /*1400*/  SHF.R.U32.HI R10, RZ, 0x1, R8 ;  /* 0x00000001ff0a7819 */ /* 0x000fc40000011608 */
[----:B------:R-:W-:-:S04]  /*1410*/  SEL R3, RZ, 0x1, !P0 ;  /* 0x00000001ff037807 */ /* 0x000fc80004000000 */
[----:B------:R-:W-:-:S04]  /*1420*/  LOP3.LUT R3, R3, 0x1, R10, 0xf8, !PT ;  /* 0x0000000103037812 */ /* 0x000fc800078ef80a */
[----:B------:R-:W-:-:S05]  /*1430*/  LOP3.LUT R3, R3, R8, RZ, 0xc0, !PT ;  /* 0x0000000803037212 */ /* 0x000fca00078ec0ff */
[----:B------:R-:W-:-:S05]  /*1440*/  IMAD.IADD R3, R10, 0x1, R3 ;  /* 0x000000010a037824 */ /* 0x000fca00078e0203 */
[----:B------:R-:W-:Y:S01]  /*1450*/  LOP3.LUT R0, R3, R0, RZ, 0xfc, !PT ;  /* 0x0000000003007212 */ /* 0x000fe200078efcff */
[----:B------:R-:W-:Y:S06]  /*1460*/  BRA `(.L_x_19) ;  /* 0x0000000000107947 */ /* 0x000fec0003800000 */
.L_x_18:
[----:B------:R-:W-:-:S04]  /*1470*/  LOP3.LUT R0, R0, 0x80000000, RZ, 0xc0, !PT ;  /* 0x8000000000007812 */ /* 0x000fc800078ec0ff */
[----:B------:R-:W-:Y:S01]  /*1480*/  LOP3.LUT R0, R0, 0x7f800000, RZ, 0xfc, !PT ;  /* 0x7f80000000007812 */ /* 0x000fe200078efcff */
[----:B------:R-:W-:Y:S06]  /*1490*/  BRA `(.L_x_19) ;  /* 0x0000000000047947 */ /* 0x000fec0003800000 */
.L_x_17:
[----:B------:R-:W-:-:S07]  /*14a0*/  IMAD R0, R8, 0x800000, R0 ;  /* 0x0080000008007824 */ /* 0x000fce00078e0200 */
.L_x_19:
[----:B------:R-:W-:Y:S05]  /*14b0*/  BSYNC.RECONVERGENT B2 ;  /* 0x0000000000027941 */ /* 0x000fea0003800200 */
.L_x_16:
[----:B------:R-:W-:Y:S05]  /*14c0*/  BRA `(.L_x_20) ;  /* 0x0000000000207947 */ /* 0x000fea0003800000 */
.L_x_15:
[----:B------:R-:W-:-:S04]  /*14d0*/  LOP3.LUT R0, R3, 0x80000000, R0, 0x48, !PT ;  /* 0x8000000003007812 */ /* 0x000fc800078e4800 */
[----:B------:R-:W-:Y:S01]  /*14e0*/  LOP3.LUT R0, R0, 0x7f800000, RZ, 0xfc, !PT ;  /* 0x7f80000000007812 */ /* 0x000fe200078efcff */
[----:B------:R-:W-:Y:S06]  /*14f0*/  BRA `(.L_x_20) ;  /* 0x0000000000147947 */ /* 0x000fec0003800000 */
.L_x_14:
[----:B------:R-:W-:Y:S01]  /*1500*/  LOP3.LUT R0, R3, 0x80000000, R0, 0x48, !PT ;  /* 0x8000000003007812 */ /* 0x000fe200078e4800 */
[----:B------:R-:W-:Y:S06]  /*1510*/  BRA `(.L_x_20) ;  /* 0x00000000000c7947 */ /* 0x000fec0003800000 */
.L_x_13:
[----:B------:R-:W0:Y:S01]  /*1520*/  MUFU.RSQ R0, -QNAN ;  /* 0xffc0000000007908 */ /* 0x000e220000001400 */
[----:B------:R-:W-:Y:S05]  /*1530*/  BRA `(.L_x_20) ;  /* 0x0000000000047947 */ /* 0x000fea0003800000 */
.L_x_12:
[----:B------:R-:W-:-:S07]  /*1540*/  FADD.FTZ R0, R0, R3 ;  /* 0x0000000300007221 */ /* 0x000fce0000010000 */
.L_x_20:
[----:B------:R-:W-:Y:S05]  /*1550*/  BSYNC.RECONVERGENT B1 ;  /* 0x0000000000017941 */ /* 0x000fea0003800200 */
.L_x_10:
[----:B------:R-:W-:-:S04]  /*1560*/  IMAD.MOV.U32 R5, RZ, RZ, 0x0 ;  /* 0x00000000ff057424 */ /* 0x000fc800078e00ff */
[----:B0-----:R-:W-:Y:S05]  /*1570*/  RET.REL.NODEC R4 `(_Z8simulatefPfS_S_S_Pbi) ;  /* 0xffffffe804a07950 */ /* 0x001fea0003c3ffff */
.L_x_21:
[----:B------:R-:W-:-:S00]  /*1580*/  BRA `(.L_x_21) ;  /* 0xfffffffc00fc7947 */ /* 0x000fc0000383ffff */
[----:B------:R-:W-:-:S00]  /*1590*/  NOP ;  /* 0x0000000000007918 */ /* 0x000fc00000000000 */
        /* <DEDUP_REMOVED lines=14> */
.L_x_22:


//--------------------- .nv.shared.reserved.0     --------------------------
	.section	.nv.shared.reserved.0,"aw",@nobits
	.weak		__nv_reservedSMEM_offset_0_alias
	.size		__nv_reservedSMEM_offset_0_alias, 0, 64
	.other		__nv_reservedSMEM_offset_0_alias,@"STO_CUDA_RESERVED_SHARED STV_DEFAULT"
__nv_reservedSMEM_offset_0_alias:
	.zero		0
	.zero		64


//--------------------- .nv.constant0._Z8simulatefPfS_S_S_Pbi --------------------------
	.section	.nv.constant0._Z8simulatefPfS_S_S_Pbi,"a",@progbits
	.sectionflags	@""
	.align	4
.nv.constant0._Z8simulatefPfS_S_S_Pbi:
	.zero		948


//--------------------- SYMBOLS --------------------------

	.type		.nv.reservedSmem.offset0,@object
	.size		.nv.reservedSmem.offset0,0x4
